//
// Generated by NVIDIA NVVM Compiler
//
// Compiler Build ID: CL-36424714
// Cuda compilation tools, release 13.0, V13.0.88
// Based on NVVM 20.0.0
//

.version 9.0
.target sm_100
.address_size 64

	// .globl	_Z15generateSignalsPjjm

.visible .entry _Z15generateSignalsPjjm(
	.param .u64 .ptr .align 1 _Z15generateSignalsPjjm_param_0,
	.param .u32 _Z15generateSignalsPjjm_param_1,
	.param .u64 _Z15generateSignalsPjjm_param_2
)
{
	.reg .pred 	%p<2>;
	.reg .b32 	%r<11>;
	.reg .b64 	%rd<8>;

	ld.param.u64 	%rd2, [_Z15generateSignalsPjjm_param_0];
	ld.param.u32 	%r2, [_Z15generateSignalsPjjm_param_1];
	ld.param.u64 	%rd3, [_Z15generateSignalsPjjm_param_2];
	mov.u32 	%r3, %ntid.x;
	mov.u32 	%r4, %ctaid.x;
	mov.u32 	%r5, %tid.x;
	mad.lo.s32 	%r1, %r3, %r4, %r5;
	cvt.u64.u32 	%rd1, %r1;
	add.s64 	%rd4, %rd3, -1;
	setp.lt.u64 	%p1, %rd4, %rd1;
	@%p1 bra 	$L__BB0_2;
	div.u32 	%r6, %r1, %r2;
	cvta.to.global.u64 	%rd5, %rd2;
	mul.lo.s32 	%r7, %r6, %r2;
	sub.s32 	%r8, %r1, %r7;
	shr.u32 	%r9, %r6, %r8;
	and.b32  	%r10, %r9, 1;
	shl.b64 	%rd6, %rd1, 2;
	add.s64 	%rd7, %rd5, %rd6;
	st.global.u32 	[%rd7], %r10;
$L__BB0_2:
	ret;

}
	// .globl	_Z7findAkfPjjm
.visible .entry _Z7findAkfPjjm(
	.param .u64 .ptr .align 1 _Z7findAkfPjjm_param_0,
	.param .u32 _Z7findAkfPjjm_param_1,
	.param .u64 _Z7findAkfPjjm_param_2
)
{


	ret;

}


// ===== COMPILED SASS (sm_100) =====

	.target	sm_100

	.elftype	@"ET_EXEC"


//--------------------- .note.nv.tkinfo           --------------------------
	.section	.note.nv.tkinfo,"",@"SHT_NOTE"
	.sectionflags	@"SHF_NOTE_NV_TKINFO"
	.tkinfo
        /*0018*/ 	.word	0x00000002
        /*0030*/ 	.string	""
        /*0030*/ 	.string	"ptxas"
        /*0030*/ 	.string	"Cuda compilation tools, release 13.0, V13.0.88"
        /*0030*/ 	.string	"Build cuda_13.0.r13.0/compiler.36424714_0"
        /*0030*/ 	.string	"-arch sm_100 -m 64 "



//--------------------- .note.nv.cuinfo           --------------------------
	.section	.note.nv.cuinfo,"",@"SHT_NOTE"
	.sectionflags	@"SHF_NOTE_NV_CUINFO"
        /*0018*/ 	.short	0x0002
        /*001a*/ 	.short	0x0064
        /*001c*/ 	.short	0x0082
	.zero		2


//--------------------- .nv.info                  --------------------------
	.section	.nv.info,"",@"SHT_CUDA_INFO"
	.align	4


	//----- nvinfo : EIATTR_REGCOUNT
	.align		4
        /*0000*/ 	.byte	0x04, 0x2f
        /*0002*/ 	.short	(.L_1 - .L_0)
	.align		4
.L_0:
        /*0004*/ 	.word	index@(_Z15generateSignalsPjjm)
        /*0008*/ 	.word	0x00000008


	//----- nvinfo : EIATTR_FRAME_SIZE
	.align		4
.L_1:
        /*000c*/ 	.byte	0x04, 0x11
        /*000e*/ 	.short	(.L_3 - .L_2)
	.align		4
.L_2:
        /*0010*/ 	.word	index@(_Z15generateSignalsPjjm)
        /*0014*/ 	.word	0x00000000


	//----- nvinfo : EIATTR_REGCOUNT
	.align		4
.L_3:
        /*0018*/ 	.byte	0x04, 0x2f
        /*001a*/ 	.short	(.L_5 - .L_4)
	.align		4
.L_4:
        /*001c*/ 	.word	index@(_Z7findAkfPjjm)
        /*0020*/ 	.word	0x00000004


	//----- nvinfo : EIATTR_FRAME_SIZE
	.align		4
.L_5:
        /*0024*/ 	.byte	0x04, 0x11
        /*0026*/ 	.short	(.L_7 - .L_6)
	.align		4
.L_6:
        /*0028*/ 	.word	index@(_Z7findAkfPjjm)
        /*002c*/ 	.word	0x00000000


	//----- nvinfo : EIATTR_MIN_STACK_SIZE
	.align		4
.L_7:
        /*0030*/ 	.byte	0x04, 0x12
        /*0032*/ 	.short	(.L_9 - .L_8)
	.align		4
.L_8:
        /*0034*/ 	.word	index@(_Z7findAkfPjjm)
        /*0038*/ 	.word	0x00000000


	//----- nvinfo : EIATTR_MIN_STACK_SIZE
	.align		4
.L_9:
        /*003c*/ 	.byte	0x04, 0x12
        /*003e*/ 	.short	(.L_11 - .L_10)
	.align		4
.L_10:
        /*0040*/ 	.word	index@(_Z15generateSignalsPjjm)
        /*0044*/ 	.word	0x00000000
.L_11:


//--------------------- .nv.compat                --------------------------
	.section	.nv.compat,"",@"SHT_CUDA_COMPAT_INFO"
	.align	4
        /*0000*/ 	.byte	0x02, 0x09, 0x00, 0x00, 0x02, 0x02, 0x01, 0x00, 0x02, 0x05, 0x05, 0x00, 0x03, 0x07, 0x01, 0x01
        /*0010*/ 	.byte	0x02, 0x03, 0x00, 0x00, 0x02, 0x06, 0x01, 0x00, 0x04, 0x0b, 0x08, 0x00, 0x09, 0x00, 0x00, 0x00
        /*0020*/ 	.byte	0x00, 0x00, 0x00, 0x00


//--------------------- .nv.info._Z7findAkfPjjm   --------------------------
	.section	.nv.info._Z7findAkfPjjm,"",@"SHT_CUDA_INFO"
	.sectionflags	@""
	.align	4


	//----- nvinfo : EIATTR_CUDA_API_VERSION
	.align		4
        /*0000*/ 	.byte	0x04, 0x37
        /*0002*/ 	.short	(.L_13 - .L_12)
.L_12:
        /*0004*/ 	.word	0x00000082


	//----- nvinfo : EIATTR_KPARAM_INFO
	.align		4
.L_13:
        /*0008*/ 	.byte	0x04, 0x17
        /*000a*/ 	.short	(.L_15 - .L_14)
.L_14:
        /*000c*/ 	.word	0x00000000
        /*0010*/ 	.short	0x0002
        /*0012*/ 	.short	0x0010
        /*0014*/ 	.byte	0x00, 0xf0, 0x21, 0x00


	//----- nvinfo : EIATTR_KPARAM_INFO
	.align		4
.L_15:
        /*0018*/ 	.byte	0x04, 0x17
        /*001a*/ 	.short	(.L_17 - .L_16)
.L_16:
        /*001c*/ 	.word	0x00000000
        /*0020*/ 	.short	0x0001
        /*0022*/ 	.short	0x0008
        /*0024*/ 	.byte	0x00, 0xf0, 0x11, 0x00


	//----- nvinfo : EIATTR_KPARAM_INFO
	.align		4
.L_17:
        /*0028*/ 	.byte	0x04, 0x17
        /*002a*/ 	.short	(.L_19 - .L_18)
.L_18:
        /*002c*/ 	.word	0x00000000
        /*0030*/ 	.short	0x0000
        /*0032*/ 	.short	0x0000
        /*0034*/ 	.byte	0x00, 0xf5, 0x21, 0x00


	//----- nvinfo : EIATTR_SPARSE_MMA_MASK
	.align		4
.L_19:
        /*0038*/ 	.byte	0x03, 0x50
        /*003a*/ 	.short	0x0000


	//----- nvinfo : EIATTR_MAXREG_COUNT
	.align		4
        /*003c*/ 	.byte	0x03, 0x1b
        /*003e*/ 	.short	0x00ff


	//----- nvinfo : EIATTR_MERCURY_ISA_VERSION
	.align		4
        /*0040*/ 	.byte	0x03, 0x5f
        /*0042*/ 	.short	0x0101


	//----- nvinfo : EIATTR_VRC_CTA_INIT_COUNT
	.align		4
        /*0044*/ 	.byte	0x02, 0x4a
	.zero		1
	.zero		1


	//----- nvinfo : EIATTR_EXIT_INSTR_OFFSETS
	.align		4
        /*0048*/ 	.byte	0x04, 0x1c
        /*004a*/ 	.short	(.L_21 - .L_20)


	//   ....[0]....
.L_20:
        /*004c*/ 	.word	0x00000010


	//----- nvinfo : EIATTR_CBANK_PARAM_SIZE
	.align		4
.L_21:
        /*0050*/ 	.byte	0x03, 0x19
        /*0052*/ 	.short	0x0018


	//----- nvinfo : EIATTR_PARAM_CBANK
	.align		4
        /*0054*/ 	.byte	0x04, 0x0a
        /*0056*/ 	.short	(.L_23 - .L_22)
	.align		4
.L_22:
        /*0058*/ 	.word	index@(.nv.constant0._Z7findAkfPjjm)
        /*005c*/ 	.short	0x0380
        /*005e*/ 	.short	0x0018


	//----- nvinfo : EIATTR_SW_WAR
	.align		4
.L_23:
        /*0060*/ 	.byte	0x04, 0x36
        /*0062*/ 	.short	(.L_25 - .L_24)
.L_24:
        /*0064*/ 	.word	0x00000008
.L_25:


//--------------------- .nv.info._Z15generateSignalsPjjm --------------------------
	.section	.nv.info._Z15generateSignalsPjjm,"",@"SHT_CUDA_INFO"
	.sectionflags	@""
	.align	4


	//----- nvinfo : EIATTR_CUDA_API_VERSION
	.align		4
        /*0000*/ 	.byte	0x04, 0x37
        /*0002*/ 	.short	(.L_27 - .L_26)
.L_26:
        /*0004*/ 	.word	0x00000082


	//----- nvinfo : EIATTR_KPARAM_INFO
	.align		4
.L_27:
        /*0008*/ 	.byte	0x04, 0x17
        /*000a*/ 	.short	(.L_29 - .L_28)
.L_28:
        /*000c*/ 	.word	0x00000000
        /*0010*/ 	.short	0x0002
        /*0012*/ 	.short	0x0010
        /*0014*/ 	.byte	0x00, 0xf0, 0x21, 0x00


	//----- nvinfo : EIATTR_KPARAM_INFO
	.align		4
.L_29:
        /*0018*/ 	.byte	0x04, 0x17
        /*001a*/ 	.short	(.L_31 - .L_30)
.L_30:
        /*001c*/ 	.word	0x00000000
        /*0020*/ 	.short	0x0001
        /*0022*/ 	.short	0x0008
        /*0024*/ 	.byte	0x00, 0xf0, 0x11, 0x00


	//----- nvinfo : EIATTR_KPARAM_INFO
	.align		4
.L_31:
        /*0028*/ 	.byte	0x04, 0x17
        /*002a*/ 	.short	(.L_33 - .L_32)
.L_32:
        /*002c*/ 	.word	0x00000000
        /*0030*/ 	.short	0x0000
        /*0032*/ 	.short	0x0000
        /*0034*/ 	.byte	0x00, 0xf5, 0x21, 0x00


	//----- nvinfo : EIATTR_SPARSE_MMA_MASK
	.align		4
.L_33:
        /*0038*/ 	.byte	0x03, 0x50
        /*003a*/ 	.short	0x0000


	//----- nvinfo : EIATTR_MAXREG_COUNT
	.align		4
        /*003c*/ 	.byte	0x03, 0x1b
        /*003e*/ 	.short	0x00ff


	//----- nvinfo : EIATTR_MERCURY_ISA_VERSION
	.align		4
        /*0040*/ 	.byte	0x03, 0x5f
        /*0042*/ 	.short	0x0101


	//----- nvinfo : EIATTR_VRC_CTA_INIT_COUNT
	.align		4
        /*0044*/ 	.byte	0x02, 0x4a
	.zero		1
	.zero		1


	//----- nvinfo : EIATTR_EXIT_INSTR_OFFSETS
	.align		4
        /*0048*/ 	.byte	0x04, 0x1c
        /*004a*/ 	.short	(.L_35 - .L_34)


	//   ....[0]....
.L_34:
        /*004c*/ 	.word	0x000000b0


	//   ....[1]....
        /*0050*/ 	.word	0x00000280


	//----- nvinfo : EIATTR_CBANK_PARAM_SIZE
	.align		4
.L_35:
        /*0054*/ 	.byte	0x03, 0x19
        /*0056*/ 	.short	0x0018


	//----- nvinfo : EIATTR_PARAM_CBANK
	.align		4
        /*0058*/ 	.byte	0x04, 0x0a
        /*005a*/ 	.short	(.L_37 - .L_36)
	.align		4
.L_36:
        /*005c*/ 	.word	index@(.nv.constant0._Z15generateSignalsPjjm)
        /*0060*/ 	.short	0x0380
        /*0062*/ 	.short	0x0018


	//----- nvinfo : EIATTR_SW_WAR
	.align		4
.L_37:
        /*0064*/ 	.byte	0x04, 0x36
        /*0066*/ 	.short	(.L_39 - .L_38)
.L_38:
        /*0068*/ 	.word	0x00000008
.L_39:


//--------------------- .nv.callgraph             --------------------------
	.section	.nv.callgraph,"",@"SHT_CUDA_CALLGRAPH"
	.align	4
	.sectionentsize	8
	.align		4
        /*0000*/ 	.word	0x00000000
	.align		4
        /*0004*/ 	.word	0xffffffff
	.align		4
        /*0008*/ 	.word	0x00000000
	.align		4
        /*000c*/ 	.word	0xfffffffe
	.align		4
        /*0010*/ 	.word	0x00000000
	.align		4
        /*0014*/ 	.word	0xfffffffd
	.align		4
        /*0018*/ 	.word	0x00000000
	.align		4
        /*001c*/ 	.word	0xfffffffc


//--------------------- .text._Z7findAkfPjjm      --------------------------
	.section	.text._Z7findAkfPjjm,"ax",@progbits
	.align	128
        .global         _Z7findAkfPjjm
        .type           _Z7findAkfPjjm,@function
        .size           _Z7findAkfPjjm,(.L_x_2 - _Z7findAkfPjjm)
        .other          _Z7findAkfPjjm,@"STO_CUDA_ENTRY STV_DEFAULT"
_Z7findAkfPjjm:
.text._Z7findAkfPjjm:
[----:B------:R-:W-:Y:S01]  /*0000*/  LDC R1, c[0x0][0x37c] ;  /* 0x0000df00ff017b82 */ /* 0x000fe20000000800 */
[----:B------:R-:W-:Y:S05]  /*0010*/  EXIT ;  /* 0x000000000000794d */ /* 0x000fea0003800000 */
.L_x_0:
[----:B------:R-:W-:-:S00]  /*0020*/  BRA `(.L_x_0) ;  /* 0xfffffffc00fc7947 */ /* 0x000fc0000383ffff */
[----:B------:R-:W-:-:S00]  /*0030*/  NOP ;  /* 0x0000000000007918 */ /* 0x000fc00000000000 */
        /* <DEDUP_REMOVED lines=12> */
.L_x_2:


//--------------------- .text._Z15generateSignalsPjjm --------------------------
	.section	.text._Z15generateSignalsPjjm,"ax",@progbits
	.align	128
        .global         _Z15generateSignalsPjjm
        .type           _Z15generateSignalsPjjm,@function
        .size           _Z15generateSignalsPjjm,(.L_x_3 - _Z15generateSignalsPjjm)
        .other          _Z15generateSignalsPjjm,@"STO_CUDA_ENTRY STV_DEFAULT"
_Z15generateSignalsPjjm:
.text._Z15generateSignalsPjjm:
[----:B------:R-:W-:Y:S01]  /*0000*/  LDC R1, c[0x0][0x37c] ;  /* 0x0000df00ff017b82 */ /* 0x000fe20000000800 */
[----:B------:R-:W0:Y:S01]  /*0010*/  S2R R0, SR_CTAID.X ;  /* 0x0000000000007919 */ /* 0x000e220000002500 */
[----:B------:R-:W1:Y:S01]  /*0020*/  LDCU.64 UR4, c[0x0][0x390] ;  /* 0x00007200ff0477ac */ /* 0x000e620008000a00 */
[----:B------:R-:W0:Y:S01]  /*0030*/  S2R R3, SR_TID.X ;  /* 0x0000000000037919 */ /* 0x000e220000002100 */
[----:B------:R-:W0:Y:S01]  /*0040*/  LDCU UR6, c[0x0][0x360] ;  /* 0x00006c00ff0677ac */ /* 0x000e220008000800 */
[----:B-1----:R-:W-:-:S04]  /*0050*/  UIADD3 UR4, UP0, UPT, UR4, -0x1, URZ ;  /* 0xffffffff04047890 */ /* 0x002fc8000ff1e0ff */
[----:B------:R-:W-:-:S06]  /*0060*/  UIADD3.X UR5, UPT, UPT, UR5, -0x1, URZ, UP0, !UPT ;  /* 0xffffffff05057890 */ /* 0x000fcc00087fe4ff */
[----:B------:R-:W-:Y:S02]  /*0070*/  IMAD.U32 R2, RZ, RZ, UR5 ;  /* 0x00000005ff027e24 */ /* 0x000fe4000f8e00ff */
[----:B0-----:R-:W-:-:S05]  /*0080*/  IMAD R0, R0, UR6, R3 ;  /* 0x0000000600007c24 */ /* 0x001fca000f8e0203 */
[----:B------:R-:W-:-:S04]  /*0090*/  ISETP.LE.U32.AND P0, PT, R0, UR4, PT ;  /* 0x0000000400007c0c */ /* 0x000fc8000bf03070 */
[----:B------:R-:W-:-:S13]  /*00a0*/  ISETP.GE.U32.AND.EX P0, PT, R2, RZ, PT, P0 ;  /* 0x000000ff0200720c */ /* 0x000fda0003f06100 */
[----:B------:R-:W-:Y:S05]  /*00b0*/  @!P0 EXIT ;  /* 0x000000000000894d */ /* 0x000fea0003800000 */
[----:B------:R-:W0:Y:S01]  /*00c0*/  LDCU UR6, c[0x0][0x388] ;  /* 0x00007100ff0677ac */ /* 0x000e220008000800 */
[----:B------:R-:W1:Y:S01]  /*00d0*/  LDCU.64 UR8, c[0x0][0x380] ;  /* 0x00007000ff0877ac */ /* 0x000e620008000a00 */
[----:B------:R-:W2:Y:S01]  /*00e0*/  LDCU.64 UR4, c[0x0][0x358] ;  /* 0x00006b00ff0477ac */ /* 0x000ea20008000a00 */
[----:B0-----:R-:W0:Y:S01]  /*00f0*/  I2F.U32.RP R4, UR6 ;  /* 0x0000000600047d06 */ /* 0x001e220008209000 */
[----:B------:R-:W-:-:S07]  /*0100*/  ISETP.NE.U32.AND P2, PT, RZ, UR6, PT ;  /* 0x00000006ff007c0c */ /* 0x000fce000bf45070 */
[----:B0-----:R-:W0:Y:S02]  /*0110*/  MUFU.RCP R4, R4 ;  /* 0x0000000400047308 */ /* 0x001e240000001000 */
[----:B0-----:R-:W-:-:S06]  /*0120*/  VIADD R2, R4, 0xffffffe ;  /* 0x0ffffffe04027836 */ /* 0x001fcc0000000000 */
[----:B------:R0:W3:Y:S02]  /*0130*/  F2I.FTZ.U32.TRUNC.NTZ R3, R2 ;  /* 0x0000000200037305 */ /* 0x0000e4000021f000 */
[----:B0-----:R-:W-:Y:S01]  /*0140*/  IMAD.MOV.U32 R2, RZ, RZ, RZ ;  /* 0x000000ffff027224 */ /* 0x001fe200078e00ff */
[----:B---3--:R-:W-:-:S05]  /*0150*/  IADD3 R5, PT, PT, RZ, -R3, RZ ;  /* 0x80000003ff057210 */ /* 0x008fca0007ffe0ff */
[----:B------:R-:W-:-:S04]  /*0160*/  IMAD R5, R5, UR6, RZ ;  /* 0x0000000605057c24 */ /* 0x000fc8000f8e02ff */
[----:B------:R-:W-:-:S06]  /*0170*/  IMAD.HI.U32 R3, R3, R5, R2 ;  /* 0x0000000503037227 */ /* 0x000fcc00078e0002 */
[----:B------:R-:W-:-:S05]  /*0180*/  IMAD.HI.U32 R3, R3, R0, RZ ;  /* 0x0000000003037227 */ /* 0x000fca00078e00ff */
[----:B------:R-:W-:-:S05]  /*0190*/  IADD3 R5, PT, PT, -R3, RZ, RZ ;  /* 0x000000ff03057210 */ /* 0x000fca0007ffe1ff */
[----:B------:R-:W-:-:S05]  /*01a0*/  IMAD R5, R5, UR6, R0 ;  /* 0x0000000605057c24 */ /* 0x000fca000f8e0200 */
[----:B------:R-:W-:-:S13]  /*01b0*/  ISETP.GE.U32.AND P0, PT, R5, UR6, PT ;  /* 0x0000000605007c0c */ /* 0x000fda000bf06070 */
[----:B------:R-:W-:Y:S01]  /*01c0*/  @P0 VIADD R5, R5, -UR6 ;  /* 0x8000000605050c36 */ /* 0x000fe20008000000 */
[----:B------:R-:W-:Y:S02]  /*01d0*/  @P0 IADD3 R3, PT, PT, R3, 0x1, RZ ;  /* 0x0000000103030810 */ /* 0x000fe40007ffe0ff */
[----:B-1----:R-:W-:Y:S02]  /*01e0*/  LEA R2, P0, R0, UR8, 0x2 ;  /* 0x0000000800027c11 */ /* 0x002fe4000f8010ff */
[----:B------:R-:W-:-:S13]  /*01f0*/  ISETP.GE.U32.AND P1, PT, R5, UR6, PT ;  /* 0x0000000605007c0c */ /* 0x000fda000bf26070 */
[----:B------:R-:W-:Y:S01]  /*0200*/  @P1 VIADD R3, R3, 0x1 ;  /* 0x0000000103031836 */ /* 0x000fe20000000000 */
[----:B------:R-:W-:-:S04]  /*0210*/  @!P2 LOP3.LUT R3, RZ, UR6, RZ, 0x33, !PT ;  /* 0x00000006ff03ac12 */ /* 0x000fc8000f8e33ff */
[----:B------:R-:W-:-:S05]  /*0220*/  IADD3 R5, PT, PT, -R3, RZ, RZ ;  /* 0x000000ff03057210 */ /* 0x000fca0007ffe1ff */
[----:B------:R-:W-:-:S05]  /*0230*/  IMAD R4, R5, UR6, R0 ;  /* 0x0000000605047c24 */ /* 0x000fca000f8e0200 */
[----:B------:R-:W-:Y:S02]  /*0240*/  SHF.R.U32.HI R4, RZ, R4, R3 ;  /* 0x00000004ff047219 */ /* 0x000fe40000011603 */
[----:B------:R-:W-:Y:S02]  /*0250*/  LEA.HI.X R3, R0, UR9, RZ, 0x2, P0 ;  /* 0x0000000900037c11 */ /* 0x000fe400080f14ff */
[----:B------:R-:W-:-:S05]  /*0260*/  LOP3.LUT R5, R4, 0x1, RZ, 0xc0, !PT ;  /* 0x0000000104057812 */ /* 0x000fca00078ec0ff */
[----:B--2---:R-:W-:Y:S01]  /*0270*/  STG.E desc[UR4][R2.64], R5 ;  /* 0x0000000502007986 */ /* 0x004fe2000c101904 */
[----:B------:R-:W-:Y:S05]  /*0280*/  EXIT ;  /* 0x000000000000794d */ /* 0x000fea0003800000 */
.L_x_1:
        /* <DEDUP_REMOVED lines=15> */
.L_x_3:


//--------------------- .nv.shared.reserved.0     --------------------------
	.section	.nv.shared.reserved.0,"aw",@nobits
	.weak		__nv_reservedSMEM_offset_0_alias
	.size		__nv_reservedSMEM_offset_0_alias, 0, 64
	.other		__nv_reservedSMEM_offset_0_alias,@"STO_CUDA_RESERVED_SHARED STV_DEFAULT"
__nv_reservedSMEM_offset_0_alias:
	.zero		0
	.zero		64


//--------------------- .nv.constant0._Z7findAkfPjjm --------------------------
	.section	.nv.constant0._Z7findAkfPjjm,"a",@progbits
	.sectionflags	@""
	.align	4
.nv.constant0._Z7findAkfPjjm:
	.zero		920


//--------------------- .nv.constant0._Z15generateSignalsPjjm --------------------------
	.section	.nv.constant0._Z15generateSignalsPjjm,"a",@progbits
	.sectionflags	@""
	.align	4
.nv.constant0._Z15generateSignalsPjjm:
	.zero		920


//--------------------- SYMBOLS --------------------------

	.type		.nv.reservedSmem.offset0,@object
	.size		.nv.reservedSmem.offset0,0x4
